//
// Generated by NVIDIA NVVM Compiler
//
// Compiler Build ID: CL-36424714
// Cuda compilation tools, release 13.0, V13.0.88
// Based on NVVM 20.0.0
//

.version 9.0
.target sm_100
.address_size 64

	// .globl	_Z9FFTKernelPKfPfi
.global .align 4 .b8 __cudart_i2opi_f[24] = {65, 144, 67, 60, 153, 149, 98, 219, 192, 221, 52, 245, 209, 87, 39, 252, 41, 21, 68, 78, 110, 131, 249, 162};

.visible .entry _Z9FFTKernelPKfPfi(
	.param .u64 .ptr .align 1 _Z9FFTKernelPKfPfi_param_0,
	.param .u64 .ptr .align 1 _Z9FFTKernelPKfPfi_param_1,
	.param .u32 _Z9FFTKernelPKfPfi_param_2
)
{
	.local .align 4 .b8 	__local_depot0[28];
	.reg .b64 	%SP;
	.reg .b64 	%SPL;
	.reg .pred 	%p<20>;
	.reg .b32 	%r<90>;
	.reg .b32 	%f<72>;
	.reg .b64 	%rd<46>;
	.reg .b64 	%fd<5>;

	mov.u64 	%SPL, __local_depot0;
	ld.param.u64 	%rd14, [_Z9FFTKernelPKfPfi_param_0];
	ld.param.u64 	%rd15, [_Z9FFTKernelPKfPfi_param_1];
	ld.param.u32 	%r30, [_Z9FFTKernelPKfPfi_param_2];
	add.u64 	%rd1, %SPL, 0;
	add.u64 	%rd2, %SPL, 0;
	mov.u32 	%r31, %ctaid.x;
	mov.u32 	%r32, %ntid.x;
	mov.u32 	%r33, %tid.x;
	mad.lo.s32 	%r1, %r31, %r32, %r33;
	setp.ge.s32 	%p1, %r1, %r30;
	@%p1 bra 	$L__BB0_21;
	setp.lt.s32 	%p2, %r30, 1;
	mov.f32 	%f70, 0f00000000;
	mov.f32 	%f71, %f70;
	@%p2 bra 	$L__BB0_20;
	cvt.rn.f32.s32 	%f23, %r1;
	mul.f32 	%f1, %f23, 0fC0C90FDB;
	cvt.rn.f32.u32 	%f2, %r30;
	cvta.to.global.u64 	%rd3, %rd14;
	mov.f32 	%f71, 0f00000000;
	mov.b32 	%r81, 0;
	mov.u64 	%rd30, __cudart_i2opi_f;
	mov.f32 	%f70, %f71;
$L__BB0_3:
	shl.b32 	%r35, %r81, 1;
	mul.wide.u32 	%rd18, %r35, 4;
	add.s64 	%rd19, %rd3, %rd18;
	ld.global.f32 	%f5, [%rd19];
	ld.global.f32 	%f6, [%rd19+4];
	cvt.rn.f32.u32 	%f24, %r81;
	mul.f32 	%f25, %f1, %f24;
	div.rn.f32 	%f7, %f25, %f2;
	mul.f32 	%f26, %f7, 0f3F22F983;
	cvt.rni.s32.f32 	%r89, %f26;
	cvt.rn.f32.s32 	%f27, %r89;
	fma.rn.f32 	%f28, %f27, 0fBFC90FDA, %f7;
	fma.rn.f32 	%f29, %f27, 0fB3A22168, %f28;
	fma.rn.f32 	%f69, %f27, 0fA7C234C5, %f29;
	abs.f32 	%f9, %f7;
	setp.ltu.f32 	%p3, %f9, 0f47CE4780;
	mov.u32 	%r85, %r89;
	mov.f32 	%f68, %f69;
	@%p3 bra 	$L__BB0_11;
	setp.neu.f32 	%p4, %f9, 0f7F800000;
	@%p4 bra 	$L__BB0_6;
	mov.f32 	%f32, 0f00000000;
	mul.rn.f32 	%f68, %f7, %f32;
	mov.b32 	%r85, 0;
	bra.uni 	$L__BB0_11;
$L__BB0_6:
	mov.b32 	%r4, %f7;
	mov.b64 	%rd44, 0;
	mov.b32 	%r82, 0;
	mov.u64 	%rd42, __cudart_i2opi_f;
	mov.u64 	%rd43, %rd2;
$L__BB0_7:
	.pragma "nounroll";
	ld.global.nc.u32 	%r37, [%rd42];
	shl.b32 	%r38, %r4, 8;
	or.b32  	%r39, %r38, -2147483648;
	mad.wide.u32 	%rd22, %r37, %r39, %rd44;
	shr.u64 	%rd44, %rd22, 32;
	st.local.u32 	[%rd43], %rd22;
	add.s32 	%r82, %r82, 1;
	add.s64 	%rd43, %rd43, 4;
	add.s64 	%rd42, %rd42, 4;
	setp.ne.s32 	%p5, %r82, 6;
	@%p5 bra 	$L__BB0_7;
	shr.u32 	%r40, %r4, 23;
	st.local.u32 	[%rd2+24], %rd44;
	and.b32  	%r7, %r40, 31;
	and.b32  	%r41, %r40, 224;
	add.s32 	%r42, %r41, -128;
	shr.u32 	%r43, %r42, 5;
	mul.wide.u32 	%rd23, %r43, 4;
	sub.s64 	%rd10, %rd2, %rd23;
	ld.local.u32 	%r83, [%rd10+24];
	ld.local.u32 	%r84, [%rd10+20];
	setp.eq.s32 	%p6, %r7, 0;
	@%p6 bra 	$L__BB0_10;
	shf.l.wrap.b32 	%r83, %r84, %r83, %r7;
	ld.local.u32 	%r44, [%rd10+16];
	shf.l.wrap.b32 	%r84, %r44, %r84, %r7;
$L__BB0_10:
	shr.u32 	%r45, %r83, 30;
	shf.l.wrap.b32 	%r46, %r84, %r83, 2;
	shl.b32 	%r47, %r84, 2;
	shr.u32 	%r48, %r46, 31;
	add.s32 	%r49, %r48, %r45;
	neg.s32 	%r50, %r49;
	setp.lt.s32 	%p7, %r4, 0;
	selp.b32 	%r85, %r50, %r49, %p7;
	xor.b32  	%r51, %r46, %r4;
	shr.s32 	%r52, %r46, 31;
	xor.b32  	%r53, %r52, %r46;
	xor.b32  	%r54, %r52, %r47;
	cvt.u64.u32 	%rd24, %r53;
	shl.b64 	%rd25, %rd24, 32;
	cvt.u64.u32 	%rd26, %r54;
	or.b64  	%rd27, %rd25, %rd26;
	cvt.rn.f64.s64 	%fd1, %rd27;
	mul.f64 	%fd2, %fd1, 0d3BF921FB54442D19;
	cvt.rn.f32.f64 	%f30, %fd2;
	neg.f32 	%f31, %f30;
	setp.lt.s32 	%p8, %r51, 0;
	selp.f32 	%f68, %f31, %f30, %p8;
$L__BB0_11:
	setp.ltu.f32 	%p9, %f9, 0f47CE4780;
	add.s32 	%r56, %r85, 1;
	mul.rn.f32 	%f33, %f68, %f68;
	and.b32  	%r57, %r85, 1;
	setp.eq.b32 	%p10, %r57, 1;
	selp.f32 	%f34, %f68, 0f3F800000, %p10;
	fma.rn.f32 	%f35, %f33, %f34, 0f00000000;
	fma.rn.f32 	%f36, %f33, 0f37CBAC00, 0fBAB607ED;
	selp.f32 	%f37, 0fB94D4153, %f36, %p10;
	selp.f32 	%f38, 0f3C0885E4, 0f3D2AAABB, %p10;
	fma.rn.f32 	%f39, %f37, %f33, %f38;
	selp.f32 	%f40, 0fBE2AAAA8, 0fBEFFFFFF, %p10;
	fma.rn.f32 	%f41, %f39, %f33, %f40;
	fma.rn.f32 	%f42, %f41, %f35, %f34;
	and.b32  	%r58, %r56, 2;
	setp.eq.s32 	%p11, %r58, 0;
	mov.f32 	%f43, 0f00000000;
	sub.f32 	%f44, %f43, %f42;
	selp.f32 	%f13, %f42, %f44, %p11;
	@%p9 bra 	$L__BB0_19;
	setp.neu.f32 	%p12, %f9, 0f7F800000;
	@%p12 bra 	$L__BB0_14;
	mov.f32 	%f47, 0f00000000;
	mul.rn.f32 	%f69, %f7, %f47;
	mov.b32 	%r89, 0;
	bra.uni 	$L__BB0_19;
$L__BB0_14:
	mov.b32 	%r16, %f7;
	shl.b32 	%r60, %r16, 8;
	or.b32  	%r17, %r60, -2147483648;
	mov.b64 	%rd45, 0;
	mov.b32 	%r86, 0;
$L__BB0_15:
	.pragma "nounroll";
	mul.wide.u32 	%rd29, %r86, 4;
	add.s64 	%rd31, %rd30, %rd29;
	ld.global.nc.u32 	%r61, [%rd31];
	mad.wide.u32 	%rd32, %r61, %r17, %rd45;
	shr.u64 	%rd45, %rd32, 32;
	add.s64 	%rd33, %rd1, %rd29;
	st.local.u32 	[%rd33], %rd32;
	add.s32 	%r86, %r86, 1;
	setp.ne.s32 	%p13, %r86, 6;
	@%p13 bra 	$L__BB0_15;
	shr.u32 	%r62, %r16, 23;
	st.local.u32 	[%rd1+24], %rd45;
	and.b32  	%r20, %r62, 31;
	and.b32  	%r63, %r62, 224;
	add.s32 	%r64, %r63, -128;
	shr.u32 	%r65, %r64, 5;
	mul.wide.u32 	%rd34, %r65, 4;
	sub.s64 	%rd13, %rd1, %rd34;
	ld.local.u32 	%r87, [%rd13+24];
	ld.local.u32 	%r88, [%rd13+20];
	setp.eq.s32 	%p14, %r20, 0;
	@%p14 bra 	$L__BB0_18;
	shf.l.wrap.b32 	%r87, %r88, %r87, %r20;
	ld.local.u32 	%r66, [%rd13+16];
	shf.l.wrap.b32 	%r88, %r66, %r88, %r20;
$L__BB0_18:
	shr.u32 	%r67, %r87, 30;
	shf.l.wrap.b32 	%r68, %r88, %r87, 2;
	shl.b32 	%r69, %r88, 2;
	shr.u32 	%r70, %r68, 31;
	add.s32 	%r71, %r70, %r67;
	neg.s32 	%r72, %r71;
	setp.lt.s32 	%p15, %r16, 0;
	selp.b32 	%r89, %r72, %r71, %p15;
	xor.b32  	%r73, %r68, %r16;
	shr.s32 	%r74, %r68, 31;
	xor.b32  	%r75, %r74, %r68;
	xor.b32  	%r76, %r74, %r69;
	cvt.u64.u32 	%rd35, %r75;
	shl.b64 	%rd36, %rd35, 32;
	cvt.u64.u32 	%rd37, %r76;
	or.b64  	%rd38, %rd36, %rd37;
	cvt.rn.f64.s64 	%fd3, %rd38;
	mul.f64 	%fd4, %fd3, 0d3BF921FB54442D19;
	cvt.rn.f32.f64 	%f45, %fd4;
	neg.f32 	%f46, %f45;
	setp.lt.s32 	%p16, %r73, 0;
	selp.f32 	%f69, %f46, %f45, %p16;
$L__BB0_19:
	mul.rn.f32 	%f48, %f69, %f69;
	and.b32  	%r78, %r89, 1;
	setp.eq.b32 	%p17, %r78, 1;
	selp.f32 	%f49, 0f3F800000, %f69, %p17;
	fma.rn.f32 	%f50, %f48, %f49, 0f00000000;
	fma.rn.f32 	%f51, %f48, 0f37CBAC00, 0fBAB607ED;
	selp.f32 	%f52, %f51, 0fB94D4153, %p17;
	selp.f32 	%f53, 0f3D2AAABB, 0f3C0885E4, %p17;
	fma.rn.f32 	%f54, %f52, %f48, %f53;
	selp.f32 	%f55, 0fBEFFFFFF, 0fBE2AAAA8, %p17;
	fma.rn.f32 	%f56, %f54, %f48, %f55;
	fma.rn.f32 	%f57, %f56, %f50, %f49;
	and.b32  	%r79, %r89, 2;
	setp.eq.s32 	%p18, %r79, 0;
	mov.f32 	%f58, 0f00000000;
	sub.f32 	%f59, %f58, %f57;
	selp.f32 	%f60, %f57, %f59, %p18;
	mul.f32 	%f61, %f5, %f13;
	mul.f32 	%f62, %f6, %f60;
	sub.f32 	%f63, %f61, %f62;
	add.f32 	%f70, %f70, %f63;
	mul.f32 	%f64, %f5, %f60;
	fma.rn.f32 	%f65, %f6, %f13, %f64;
	add.f32 	%f71, %f71, %f65;
	add.s32 	%r81, %r81, 1;
	setp.ne.s32 	%p19, %r81, %r30;
	@%p19 bra 	$L__BB0_3;
$L__BB0_20:
	shl.b32 	%r80, %r1, 1;
	cvta.to.global.u64 	%rd39, %rd15;
	mul.wide.s32 	%rd40, %r80, 4;
	add.s64 	%rd41, %rd39, %rd40;
	st.global.f32 	[%rd41], %f70;
	st.global.f32 	[%rd41+4], %f71;
$L__BB0_21:
	ret;

}


// ===== COMPILED SASS (sm_100) =====

	.target	sm_100

	.elftype	@"ET_EXEC"


//--------------------- .note.nv.tkinfo           --------------------------
	.section	.note.nv.tkinfo,"",@"SHT_NOTE"
	.sectionflags	@"SHF_NOTE_NV_TKINFO"
	.tkinfo
        /*0018*/ 	.word	0x00000002
        /*0030*/ 	.string	""
        /*0030*/ 	.string	"ptxas"
        /*0030*/ 	.string	"Cuda compilation tools, release 13.0, V13.0.88"
        /*0030*/ 	.string	"Build cuda_13.0.r13.0/compiler.36424714_0"
        /*0030*/ 	.string	"-arch sm_100 -m 64 "



//--------------------- .note.nv.cuinfo           --------------------------
	.section	.note.nv.cuinfo,"",@"SHT_NOTE"
	.sectionflags	@"SHF_NOTE_NV_CUINFO"
        /*0018*/ 	.short	0x0002
        /*001a*/ 	.short	0x0064
        /*001c*/ 	.short	0x0082
	.zero		2


//--------------------- .nv.info                  --------------------------
	.section	.nv.info,"",@"SHT_CUDA_INFO"
	.align	4


	//----- nvinfo : EIATTR_REGCOUNT
	.align		4
        /*0000*/ 	.byte	0x04, 0x2f
        /*0002*/ 	.short	(.L_2 - .L_1)
	.align		4
.L_1:
        /*0004*/ 	.word	index@(_Z9FFTKernelPKfPfi)
        /*0008*/ 	.word	0x0000001c


	//----- nvinfo : EIATTR_FRAME_SIZE
	.align		4
.L_2:
        /*000c*/ 	.byte	0x04, 0x11
        /*000e*/ 	.short	(.L_4 - .L_3)
	.align		4
.L_3:
        /*0010*/ 	.word	index@($__internal_0_$__cuda_sm3x_div_rn_noftz_f32_slowpath)
        /*0014*/ 	.word	0x00000020


	//----- nvinfo : EIATTR_FRAME_SIZE
	.align		4
.L_4:
        /*0018*/ 	.byte	0x04, 0x11
        /*001a*/ 	.short	(.L_6 - .L_5)
	.align		4
.L_5:
        /*001c*/ 	.word	index@(_Z9FFTKernelPKfPfi)
        /*0020*/ 	.word	0x00000020


	//----- nvinfo : EIATTR_MIN_STACK_SIZE
	.align		4
.L_6:
        /*0024*/ 	.byte	0x04, 0x12
        /*0026*/ 	.short	(.L_8 - .L_7)
	.align		4
.L_7:
        /*0028*/ 	.word	index@(_Z9FFTKernelPKfPfi)
        /*002c*/ 	.word	0x00000020
.L_8:


//--------------------- .nv.compat                --------------------------
	.section	.nv.compat,"",@"SHT_CUDA_COMPAT_INFO"
	.align	4
        /*0000*/ 	.byte	0x02, 0x09, 0x00, 0x00, 0x02, 0x02, 0x01, 0x00, 0x02, 0x05, 0x05, 0x00, 0x03, 0x07, 0x01, 0x01
        /*0010*/ 	.byte	0x02, 0x03, 0x00, 0x00, 0x02, 0x06, 0x01, 0x00, 0x04, 0x0b, 0x08, 0x00, 0x01, 0x00, 0x00, 0x00
        /*0020*/ 	.byte	0x00, 0x00, 0x00, 0x00


//--------------------- .nv.info._Z9FFTKernelPKfPfi --------------------------
	.section	.nv.info._Z9FFTKernelPKfPfi,"",@"SHT_CUDA_INFO"
	.sectionflags	@""
	.align	4


	//----- nvinfo : EIATTR_CUDA_API_VERSION
	.align		4
        /*0000*/ 	.byte	0x04, 0x37
        /*0002*/ 	.short	(.L_10 - .L_9)
.L_9:
        /*0004*/ 	.word	0x00000082


	//----- nvinfo : EIATTR_KPARAM_INFO
	.align		4
.L_10:
        /*0008*/ 	.byte	0x04, 0x17
        /*000a*/ 	.short	(.L_12 - .L_11)
.L_11:
        /*000c*/ 	.word	0x00000000
        /*0010*/ 	.short	0x0002
        /*0012*/ 	.short	0x0010
        /*0014*/ 	.byte	0x00, 0xf0, 0x11, 0x00


	//----- nvinfo : EIATTR_KPARAM_INFO
	.align		4
.L_12:
        /*0018*/ 	.byte	0x04, 0x17
        /*001a*/ 	.short	(.L_14 - .L_13)
.L_13:
        /*001c*/ 	.word	0x00000000
        /*0020*/ 	.short	0x0001
        /*0022*/ 	.short	0x0008
        /*0024*/ 	.byte	0x00, 0xf5, 0x21, 0x00


	//----- nvinfo : EIATTR_KPARAM_INFO
	.align		4
.L_14:
        /*0028*/ 	.byte	0x04, 0x17
        /*002a*/ 	.short	(.L_16 - .L_15)
.L_15:
        /*002c*/ 	.word	0x00000000
        /*0030*/ 	.short	0x0000
        /*0032*/ 	.short	0x0000
        /*0034*/ 	.byte	0x00, 0xf5, 0x21, 0x00


	//----- nvinfo : EIATTR_SPARSE_MMA_MASK
	.align		4
.L_16:
        /*0038*/ 	.byte	0x03, 0x50
        /*003a*/ 	.short	0x0000


	//----- nvinfo : EIATTR_MAXREG_COUNT
	.align		4
        /*003c*/ 	.byte	0x03, 0x1b
        /*003e*/ 	.short	0x00ff


	//----- nvinfo : EIATTR_MERCURY_ISA_VERSION
	.align		4
        /*0040*/ 	.byte	0x03, 0x5f
        /*0042*/ 	.short	0x0101


	//----- nvinfo : EIATTR_VRC_CTA_INIT_COUNT
	.align		4
        /*0044*/ 	.byte	0x02, 0x4a
	.zero		1
	.zero		1


	//----- nvinfo : EIATTR_EXIT_INSTR_OFFSETS
	.align		4
        /*0048*/ 	.byte	0x04, 0x1c
        /*004a*/ 	.short	(.L_18 - .L_17)


	//   ....[0]....
.L_17:
        /*004c*/ 	.word	0x00000080


	//   ....[1]....
        /*0050*/ 	.word	0x00000d10


	//----- nvinfo : EIATTR_CRS_STACK_SIZE
	.align		4
.L_18:
        /*0054*/ 	.byte	0x04, 0x1e
        /*0056*/ 	.short	(.L_20 - .L_19)
.L_19:
        /*0058*/ 	.word	0x00000000


	//----- nvinfo : EIATTR_CBANK_PARAM_SIZE
	.align		4
.L_20:
        /*005c*/ 	.byte	0x03, 0x19
        /*005e*/ 	.short	0x0014


	//----- nvinfo : EIATTR_PARAM_CBANK
	.align		4
        /*0060*/ 	.byte	0x04, 0x0a
        /*0062*/ 	.short	(.L_22 - .L_21)
	.align		4
.L_21:
        /*0064*/ 	.word	index@(.nv.constant0._Z9FFTKernelPKfPfi)
        /*0068*/ 	.short	0x0380
        /*006a*/ 	.short	0x0014


	//----- nvinfo : EIATTR_SW_WAR
	.align		4
.L_22:
        /*006c*/ 	.byte	0x04, 0x36
        /*006e*/ 	.short	(.L_24 - .L_23)
.L_23:
        /*0070*/ 	.word	0x00000008
.L_24:


//--------------------- .nv.callgraph             --------------------------
	.section	.nv.callgraph,"",@"SHT_CUDA_CALLGRAPH"
	.align	4
	.sectionentsize	8
	.align		4
        /*0000*/ 	.word	0x00000000
	.align		4
        /*0004*/ 	.word	0xffffffff
	.align		4
        /*0008*/ 	.word	0x00000000
	.align		4
        /*000c*/ 	.word	0xfffffffe
	.align		4
        /*0010*/ 	.word	0x00000000
	.align		4
        /*0014*/ 	.word	0xfffffffd
	.align		4
        /*0018*/ 	.word	0x00000000
	.align		4
        /*001c*/ 	.word	0xfffffffc


//--------------------- .nv.constant4             --------------------------
	.section	.nv.constant4,"a",@progbits
	.align	8
	.align		8
.nv.constant4:
        /*0000*/ 	.dword	__cudart_i2opi_f


//--------------------- .text._Z9FFTKernelPKfPfi  --------------------------
	.section	.text._Z9FFTKernelPKfPfi,"ax",@progbits
	.align	128
        .global         _Z9FFTKernelPKfPfi
        .type           _Z9FFTKernelPKfPfi,@function
        .size           _Z9FFTKernelPKfPfi,(.L_x_22 - _Z9FFTKernelPKfPfi)
        .other          _Z9FFTKernelPKfPfi,@"STO_CUDA_ENTRY STV_DEFAULT"
_Z9FFTKernelPKfPfi:
.text._Z9FFTKernelPKfPfi:
[----:B------:R-:W0:Y:S01]  /*0000*/  LDC R1, c[0x0][0x37c] ;  /* 0x0000df00ff017b82 */ /* 0x000e220000000800 */
[----:B------:R-:W1:Y:S07]  /*0010*/  S2R R3, SR_TID.X ;  /* 0x0000000000037919 */ /* 0x000e6e0000002100 */
[----:B------:R-:W1:Y:S01]  /*0020*/  S2UR UR4, SR_CTAID.X ;  /* 0x00000000000479c3 */ /* 0x000e620000002500 */
[----:B------:R-:W2:Y:S01]  /*0030*/  LDCU UR10, c[0x0][0x390] ;  /* 0x00007200ff0a77ac */ /* 0x000ea20008000800 */
[----:B0-----:R-:W-:-:S06]  /*0040*/  VIADD R1, R1, 0xffffffe0 ;  /* 0xffffffe001017836 */ /* 0x001fcc0000000000 */
[----:B------:R-:W1:Y:S02]  /*0050*/  LDC R6, c[0x0][0x360] ;  /* 0x0000d800ff067b82 */ /* 0x000e640000000800 */
[----:B-1----:R-:W-:-:S05]  /*0060*/  IMAD R6, R6, UR4, R3 ;  /* 0x0000000406067c24 */ /* 0x002fca000f8e0203 */
[----:B--2---:R-:W-:-:S13]  /*0070*/  ISETP.GE.AND P0, PT, R6, UR10, PT ;  /* 0x0000000a06007c0c */ /* 0x004fda000bf06270 */
[----:B------:R-:W-:Y:S05]  /*0080*/  @P0 EXIT ;  /* 0x000000000000094d */ /* 0x000fea0003800000 */
[----:B------:R-:W-:Y:S01]  /*0090*/  UISETP.GE.AND UP0, UPT, UR10, 0x1, UPT ;  /* 0x000000010a00788c */ /* 0x000fe2000bf06270 */
[----:B------:R-:W-:Y:S01]  /*00a0*/  IMAD.MOV.U32 R7, RZ, RZ, RZ ;  /* 0x000000ffff077224 */ /* 0x000fe200078e00ff */
[----:B------:R-:W0:Y:S01]  /*00b0*/  LDCU.64 UR6, c[0x0][0x358] ;  /* 0x00006b00ff0677ac */ /* 0x000e220008000a00 */
[----:B------:R-:W-:-:S06]  /*00c0*/  IMAD.MOV.U32 R8, RZ, RZ, RZ ;  /* 0x000000ffff087224 */ /* 0x000fcc00078e00ff */
[----:B------:R-:W-:Y:S05]  /*00d0*/  BRA.U !UP0, `(.L_x_0) ;  /* 0x0000000908f87547 */ /* 0x000fea000b800000 */
[----:B------:R-:W-:Y:S01]  /*00e0*/  I2FP.F32.S32 R10, R6 ;  /* 0x00000006000a7245 */ /* 0x000fe20000201400 */
[----:B------:R-:W-:Y:S01]  /*00f0*/  IMAD.MOV.U32 R8, RZ, RZ, RZ ;  /* 0x000000ffff087224 */ /* 0x000fe200078e00ff */
[----:B------:R-:W-:Y:S01]  /*0100*/  I2FP.F32.U32 R9, UR10 ;  /* 0x0000000a00097c45 */ /* 0x000fe20008201000 */
[----:B------:R-:W-:Y:S02]  /*0110*/  IMAD.MOV.U32 R14, RZ, RZ, RZ ;  /* 0x000000ffff0e7224 */ /* 0x000fe400078e00ff */
[----:B------:R-:W-:Y:S02]  /*0120*/  IMAD.MOV.U32 R7, RZ, RZ, RZ ;  /* 0x000000ffff077224 */ /* 0x000fe400078e00ff */
[----:B------:R-:W-:-:S07]  /*0130*/  FMUL R10, R10, -6.2831854820251464844 ;  /* 0xc0c90fdb0a0a7820 */ /* 0x000fce0000400000 */
.L_x_9:
[----:B------:R-:W1:Y:S01]  /*0140*/  LDC.64 R2, c[0x0][0x380] ;  /* 0x0000e000ff027b82 */ /* 0x000e620000000a00 */
[----:B------:R-:W-:-:S04]  /*0150*/  IMAD.SHL.U32 R5, R14, 0x2, RZ ;  /* 0x000000020e057824 */ /* 0x000fc800078e00ff */
[----:B-1----:R-:W-:-:S05]  /*0160*/  IMAD.WIDE.U32 R2, R5, 0x4, R2 ;  /* 0x0000000405027825 */ /* 0x002fca00078e0002 */
[----:B0-----:R0:W5:Y:S04]  /*0170*/  LDG.E R11, desc[UR6][R2.64] ;  /* 0x00000006020b7981 */ /* 0x001168000c1e1900 */
[----:B------:R0:W5:Y:S01]  /*0180*/  LDG.E R12, desc[UR6][R2.64+0x4] ;  /* 0x00000406020c7981 */ /* 0x000162000c1e1900 */
[----:B------:R-:W1:Y:S01]  /*0190*/  MUFU.RCP R4, R9 ;  /* 0x0000000900047308 */ /* 0x000e620000001000 */
[----:B------:R-:W-:Y:S01]  /*01a0*/  I2FP.F32.U32 R5, R14 ;  /* 0x0000000e00057245 */ /* 0x000fe20000201000 */
[----:B------:R-:W-:Y:S04]  /*01b0*/  BSSY.RECONVERGENT B0, `(.L_x_1) ;  /* 0x000000c000007945 */ /* 0x000fe80003800200 */
[----:B------:R-:W-:-:S04]  /*01c0*/  FMUL R0, R10, R5 ;  /* 0x000000050a007220 */ /* 0x000fc80000400000 */
[----:B------:R-:W2:Y:S01]  /*01d0*/  FCHK P0, R0, R9 ;  /* 0x0000000900007302 */ /* 0x000ea20000000000 */
[----:B-1----:R-:W-:-:S04]  /*01e0*/  FFMA R13, -R9, R4, 1 ;  /* 0x3f800000090d7423 */ /* 0x002fc80000000104 */
[----:B------:R-:W-:-:S04]  /*01f0*/  FFMA R13, R4, R13, R4 ;  /* 0x0000000d040d7223 */ /* 0x000fc80000000004 */
[----:B------:R-:W-:-:S04]  /*0200*/  FFMA R4, R0, R13, RZ ;  /* 0x0000000d00047223 */ /* 0x000fc800000000ff */
[----:B------:R-:W-:-:S04]  /*0210*/  FFMA R5, -R9, R4, R0 ;  /* 0x0000000409057223 */ /* 0x000fc80000000100 */
[----:B------:R-:W-:Y:S01]  /*0220*/  FFMA R13, R13, R5, R4 ;  /* 0x000000050d0d7223 */ /* 0x000fe20000000004 */
[----:B0-2---:R-:W-:Y:S06]  /*0230*/  @!P0 BRA `(.L_x_2) ;  /* 0x00000000000c8947 */ /* 0x005fec0003800000 */
[----:B------:R-:W-:-:S07]  /*0240*/  MOV R2, 0x260 ;  /* 0x0000026000027802 */ /* 0x000fce0000000f00 */
[----:B-----5:R-:W-:Y:S05]  /*0250*/  CALL.REL.NOINC `($__internal_0_$__cuda_sm3x_div_rn_noftz_f32_slowpath) ;  /* 0x0000000800b07944 */ /* 0x020fea0003c00000 */
[----:B------:R-:W-:-:S07]  /*0260*/  IMAD.MOV.U32 R13, RZ, RZ, R0 ;  /* 0x000000ffff0d7224 */ /* 0x000fce00078e0000 */
.L_x_2:
[----:B------:R-:W-:Y:S05]  /*0270*/  BSYNC.RECONVERGENT B0 ;  /* 0x0000000000007941 */ /* 0x000fea0003800200 */
.L_x_1:
[C---:B------:R-:W-:Y:S01]  /*0280*/  FMUL R0, R13.reuse, 0.63661974668502807617 ;  /* 0x3f22f9830d007820 */ /* 0x040fe20000400000 */
[----:B------:R-:W-:Y:S01]  /*0290*/  FSETP.GE.AND P0, PT, |R13|, 105615, PT ;  /* 0x47ce47800d00780b */ /* 0x000fe20003f06200 */
[----:B------:R-:W-:Y:S04]  /*02a0*/  BSSY.RECONVERGENT B0, `(.L_x_3) ;  /* 0x0000040000007945 */ /* 0x000fe80003800200 */
[----:B------:R-:W0:Y:S02]  /*02b0*/  F2I.NTZ R0, R0 ;  /* 0x0000000000007305 */ /* 0x000e240000203100 */
[----:B0-----:R-:W-:Y:S01]  /*02c0*/  I2FP.F32.S32 R2, R0 ;  /* 0x0000000000027245 */ /* 0x001fe20000201400 */
[----:B------:R-:W-:-:S04]  /*02d0*/  IMAD.MOV.U32 R22, RZ, RZ, R0 ;  /* 0x000000ffff167224 */ /* 0x000fc800078e0000 */
[----:B------:R-:W-:-:S04]  /*02e0*/  FFMA R3, R2, -1.5707962512969970703, R13 ;  /* 0xbfc90fda02037823 */ /* 0x000fc8000000000d */
[----:B------:R-:W-:-:S04]  /*02f0*/  FFMA R3, R2, -7.5497894158615963534e-08, R3 ;  /* 0xb3a2216802037823 */ /* 0x000fc80000000003 */
[----:B------:R-:W-:-:S04]  /*0300*/  FFMA R21, R2, -5.3903029534742383927e-15, R3 ;  /* 0xa7c234c502157823 */ /* 0x000fc80000000003 */
[----:B------:R-:W-:Y:S01]  /*0310*/  IMAD.MOV.U32 R2, RZ, RZ, R21 ;  /* 0x000000ffff027224 */ /* 0x000fe200078e0015 */
[----:B------:R-:W-:Y:S06]  /*0320*/  @!P0 BRA `(.L_x_4) ;  /* 0x0000000000dc8947 */ /* 0x000fec0003800000 */
[----:B------:R-:W-:-:S13]  /*0330*/  FSETP.NEU.AND P0, PT, |R13|, +INF , PT ;  /* 0x7f8000000d00780b */ /* 0x000fda0003f0d200 */
[----:B------:R-:W-:Y:S01]  /*0340*/  @!P0 FMUL R2, RZ, R13 ;  /* 0x0000000dff028220 */ /* 0x000fe20000400000 */
[----:B------:R-:W-:Y:S01]  /*0350*/  @!P0 IMAD.MOV.U32 R0, RZ, RZ, RZ ;  /* 0x000000ffff008224 */ /* 0x000fe200078e00ff */
[----:B------:R-:W-:Y:S06]  /*0360*/  @!P0 BRA `(.L_x_4) ;  /* 0x0000000000cc8947 */ /* 0x000fec0003800000 */
[----:B------:R-:W-:Y:S01]  /*0370*/  IMAD.SHL.U32 R2, R13, 0x100, RZ ;  /* 0x000001000d027824 */ /* 0x000fe200078e00ff */
[----:B------:R-:W0:Y:S01]  /*0380*/  LDCU.64 UR8, c[0x4][URZ] ;  /* 0x01000000ff0877ac */ /* 0x000e220008000a00 */
[----:B------:R-:W-:Y:S02]  /*0390*/  IMAD.MOV.U32 R16, RZ, RZ, RZ ;  /* 0x000000ffff107224 */ /* 0x000fe400078e00ff */
[----:B------:R-:W-:Y:S01]  /*03a0*/  IMAD.MOV.U32 R0, RZ, RZ, R1 ;  /* 0x000000ffff007224 */ /* 0x000fe200078e0001 */
[----:B------:R-:W-:Y:S01]  /*03b0*/  LOP3.LUT R17, R2, 0x80000000, RZ, 0xfc, !PT ;  /* 0x8000000002117812 */ /* 0x000fe200078efcff */
[----:B------:R-:W-:Y:S01]  /*03c0*/  UMOV UR5, URZ ;  /* 0x000000ff00057c82 */ /* 0x000fe20008000000 */
[----:B------:R-:W-:-:S05]  /*03d0*/  UMOV UR4, URZ ;  /* 0x000000ff00047c82 */ /* 0x000fca0008000000 */
.L_x_5:
[----:B0-----:R-:W-:Y:S02]  /*03e0*/  IMAD.U32 R4, RZ, RZ, UR8 ;  /* 0x00000008ff047e24 */ /* 0x001fe4000f8e00ff */
[----:B------:R-:W-:-:S05]  /*03f0*/  IMAD.U32 R5, RZ, RZ, UR9 ;  /* 0x00000009ff057e24 */ /* 0x000fca000f8e00ff */
[----:B------:R-:W2:Y:S01]  /*0400*/  LDG.E.CONSTANT R2, desc[UR6][R4.64] ;  /* 0x0000000604027981 */ /* 0x000ea2000c1e9900 */
[----:B------:R-:W-:Y:S02]  /*0410*/  UIADD3 UR8, UP0, UPT, UR8, 0x4, URZ ;  /* 0x0000000408087890 */ /* 0x000fe4000ff1e0ff */
[----:B------:R-:W-:Y:S02]  /*0420*/  UIADD3 UR4, UPT, UPT, UR4, 0x1, URZ ;  /* 0x0000000104047890 */ /* 0x000fe4000fffe0ff */
[----:B------:R-:W-:Y:S02]  /*0430*/  UIADD3.X UR9, UPT, UPT, URZ, UR9, URZ, UP0, !UPT ;  /* 0x00000009ff097290 */ /* 0x000fe400087fe4ff */
[----:B------:R-:W-:Y:S01]  /*0440*/  UISETP.NE.AND UP0, UPT, UR4, 0x6, UPT ;  /* 0x000000060400788c */ /* 0x000fe2000bf05270 */
[----:B--2---:R-:W-:-:S03]  /*0450*/  IMAD.WIDE.U32 R2, R2, R17, RZ ;  /* 0x0000001102027225 */ /* 0x004fc600078e00ff */
[----:B------:R-:W-:-:S04]  /*0460*/  IADD3 R15, P0, PT, R2, R16, RZ ;  /* 0x00000010020f7210 */ /* 0x000fc80007f1e0ff */
[----:B------:R-:W-:Y:S01]  /*0470*/  IADD3.X R16, PT, PT, R3, UR5, RZ, P0, !PT ;  /* 0x0000000503107c10 */ /* 0x000fe200087fe4ff */
[----:B------:R0:W-:Y:S02]  /*0480*/  STL [R0], R15 ;  /* 0x0000000f00007387 */ /* 0x0001e40000100800 */
[----:B0-----:R-:W-:Y:S01]  /*0490*/  VIADD R0, R0, 0x4 ;  /* 0x0000000400007836 */ /* 0x001fe20000000000 */
[----:B------:R-:W-:Y:S06]  /*04a0*/  BRA.U UP0, `(.L_x_5) ;  /* 0xfffffffd00cc7547 */ /* 0x000fec000b83ffff */
[----:B------:R-:W-:Y:S01]  /*04b0*/  SHF.R.U32.HI R4, RZ, 0x17, R13 ;  /* 0x00000017ff047819 */ /* 0x000fe2000001160d */
[----:B------:R0:W-:Y:S03]  /*04c0*/  STL [R1+0x18], R16 ;  /* 0x0000181001007387 */ /* 0x0001e60000100800 */
[C---:B------:R-:W-:Y:S02]  /*04d0*/  LOP3.LUT R0, R4.reuse, 0xe0, RZ, 0xc0, !PT ;  /* 0x000000e004007812 */ /* 0x040fe400078ec0ff */
[----:B------:R-:W-:-:S03]  /*04e0*/  LOP3.LUT P0, RZ, R4, 0x1f, RZ, 0xc0, !PT ;  /* 0x0000001f04ff7812 */ /* 0x000fc6000780c0ff */
[----:B------:R-:W-:-:S05]  /*04f0*/  VIADD R0, R0, 0xffffff80 ;  /* 0xffffff8000007836 */ /* 0x000fca0000000000 */
[----:B------:R-:W-:-:S05]  /*0500*/  SHF.R.U32.HI R0, RZ, 0x5, R0 ;  /* 0x00000005ff007819 */ /* 0x000fca0000011600 */
[----:B------:R-:W-:-:S05]  /*0510*/  IMAD R15, R0, -0x4, R1 ;  /* 0xfffffffc000f7824 */ /* 0x000fca00078e0201 */
[----:B------:R-:W2:Y:S04]  /*0520*/  LDL R0, [R15+0x18] ;  /* 0x000018000f007983 */ /* 0x000ea80000100800 */
[----:B------:R-:W2:Y:S04]  /*0530*/  LDL R3, [R15+0x14] ;  /* 0x000014000f037983 */ /* 0x000ea80000100800 */
[----:B------:R-:W3:Y:S01]  /*0540*/  @P0 LDL R2, [R15+0x10] ;  /* 0x000010000f020983 */ /* 0x000ee20000100800 */
[----:B------:R-:W-:Y:S01]  /*0550*/  LOP3.LUT R4, R4, 0x1f, RZ, 0xc0, !PT ;  /* 0x0000001f04047812 */ /* 0x000fe200078ec0ff */
[----:B------:R-:W-:Y:S01]  /*0560*/  UMOV UR4, 0x54442d19 ;  /* 0x54442d1900047882 */ /* 0x000fe20000000000 */
[----:B------:R-:W-:-:S02]  /*0570*/  UMOV UR5, 0x3bf921fb ;  /* 0x3bf921fb00057882 */ /* 0x000fc40000000000 */
[-C--:B--2---:R-:W-:Y:S02]  /*0580*/  @P0 SHF.L.W.U32.HI R0, R3, R4.reuse, R0 ;  /* 0x0000000403000219 */ /* 0x084fe40000010e00 */
[----:B---3--:R-:W-:Y:S02]  /*0590*/  @P0 SHF.L.W.U32.HI R3, R2, R4, R3 ;  /* 0x0000000402030219 */ /* 0x008fe40000010e03 */
[----:B------:R-:W-:Y:S02]  /*05a0*/  ISETP.GE.AND P0, PT, R13, RZ, PT ;  /* 0x000000ff0d00720c */ /* 0x000fe40003f06270 */
[C---:B------:R-:W-:Y:S01]  /*05b0*/  SHF.L.W.U32.HI R4, R3.reuse, 0x2, R0 ;  /* 0x0000000203047819 */ /* 0x040fe20000010e00 */
[----:B------:R-:W-:-:S03]  /*05c0*/  IMAD.SHL.U32 R3, R3, 0x4, RZ ;  /* 0x0000000403037824 */ /* 0x000fc600078e00ff */
[----:B------:R-:W-:Y:S02]  /*05d0*/  SHF.R.S32.HI R5, RZ, 0x1f, R4 ;  /* 0x0000001fff057819 */ /* 0x000fe40000011404 */
[----:B------:R-:W-:Y:S02]  /*05e0*/  LOP3.LUT R15, R4, R13, RZ, 0x3c, !PT ;  /* 0x0000000d040f7212 */ /* 0x000fe400078e3cff */
[C---:B------:R-:W-:Y:S02]  /*05f0*/  LOP3.LUT R2, R5.reuse, R3, RZ, 0x3c, !PT ;  /* 0x0000000305027212 */ /* 0x040fe400078e3cff */
[----:B------:R-:W-:Y:S02]  /*0600*/  LOP3.LUT R3, R5, R4, RZ, 0x3c, !PT ;  /* 0x0000000405037212 */ /* 0x000fe400078e3cff */
[----:B------:R-:W-:Y:S02]  /*0610*/  SHF.R.U32.HI R5, RZ, 0x1e, R0 ;  /* 0x0000001eff057819 */ /* 0x000fe40000011600 */
[----:B------:R-:W-:-:S02]  /*0620*/  ISETP.GE.AND P1, PT, R15, RZ, PT ;  /* 0x000000ff0f00720c */ /* 0x000fc40003f26270 */
[----:B------:R-:W0:Y:S01]  /*0630*/  I2F.F64.S64 R2, R2 ;  /* 0x0000000200027312 */ /* 0x000e220000301c00 */
[----:B------:R-:W-:-:S05]  /*0640*/  LEA.HI R0, R4, R5, RZ, 0x1 ;  /* 0x0000000504007211 */ /* 0x000fca00078f08ff */
[----:B------:R-:W-:-:S04]  /*0650*/  IMAD.MOV R4, RZ, RZ, -R0 ;  /* 0x000000ffff047224 */ /* 0x000fc800078e0a00 */
[----:B------:R-:W-:Y:S01]  /*0660*/  @!P0 IMAD.MOV.U32 R0, RZ, RZ, R4 ;  /* 0x000000ffff008224 */ /* 0x000fe200078e0004 */
[----:B0-----:R-:W-:-:S10]  /*0670*/  DMUL R16, R2, UR4 ;  /* 0x0000000402107c28 */ /* 0x001fd40008000000 */
[----:B------:R-:W0:Y:S02]  /*0680*/  F2F.F32.F64 R16, R16 ;  /* 0x0000001000107310 */ /* 0x000e240000301000 */
[----:B0-----:R-:W-:-:S07]  /*0690*/  FSEL R2, -R16, R16, !P1 ;  /* 0x0000001010027208 */ /* 0x001fce0004800100 */
.L_x_4:
[----:B------:R-:W-:Y:S05]  /*06a0*/  BSYNC.RECONVERGENT B0 ;  /* 0x0000000000007941 */ /* 0x000fea0003800200 */
.L_x_3:
[----:B------:R-:W-:Y:S02]  /*06b0*/  IMAD.MOV.U32 R19, RZ, RZ, 0x37cbac00 ;  /* 0x37cbac00ff137424 */ /* 0x000fe400078e00ff */
[----:B------:R-:W-:Y:S01]  /*06c0*/  FMUL R3, R2, R2 ;  /* 0x0000000202037220 */ /* 0x000fe20000400000 */
[C---:B------:R-:W-:Y:S01]  /*06d0*/  LOP3.LUT R5, R0.reuse, 0x1, RZ, 0xc0, !PT ;  /* 0x0000000100057812 */ /* 0x040fe200078ec0ff */
[----:B------:R-:W-:Y:S01]  /*06e0*/  IMAD.MOV.U32 R18, RZ, RZ, 0x3c0885e4 ;  /* 0x3c0885e4ff127424 */ /* 0x000fe200078e00ff */
[----:B------:R-:W-:Y:S01]  /*06f0*/  BSSY.RECONVERGENT B0, `(.L_x_6) ;  /* 0x0000044000007945 */ /* 0x000fe20003800200 */
[----:B------:R-:W-:Y:S01]  /*0700*/  FFMA R4, R3, R19, -0.0013887860113754868507 ;  /* 0xbab607ed03047423 */ /* 0x000fe20000000013 */
[----:B------:R-:W-:Y:S01]  /*0710*/  VIADD R0, R0, 0x1 ;  /* 0x0000000100007836 */ /* 0x000fe20000000000 */
[----:B------:R-:W-:Y:S01]  /*0720*/  ISETP.NE.U32.AND P0, PT, R5, 0x1, PT ;  /* 0x000000010500780c */ /* 0x000fe20003f05070 */
[----:B------:R-:W-:-:S03]  /*0730*/  IMAD.MOV.U32 R15, RZ, RZ, 0x3e2aaaa8 ;  /* 0x3e2aaaa8ff0f7424 */ /* 0x000fc600078e00ff */
[----:B------:R-:W-:Y:S02]  /*0740*/  FSEL R4, R4, -0.00019574658654164522886, P0 ;  /* 0xb94d415304047808 */ /* 0x000fe40000000000 */
[----:B------:R-:W-:Y:S02]  /*0750*/  FSEL R16, R18, 0.041666727513074874878, !P0 ;  /* 0x3d2aaabb12107808 */ /* 0x000fe40004000000 */
[----:B------:R-:W-:Y:S02]  /*0760*/  LOP3.LUT P1, RZ, R0, 0x2, RZ, 0xc0, !PT ;  /* 0x0000000200ff7812 */ /* 0x000fe4000782c0ff */
[----:B------:R-:W-:Y:S01]  /*0770*/  FSEL R0, R2, 1, !P0 ;  /* 0x3f80000002007808 */ /* 0x000fe20004000000 */
[----:B------:R-:W-:Y:S01]  /*0780*/  FFMA R4, R3, R4, R16 ;  /* 0x0000000403047223 */ /* 0x000fe20000000010 */
[----:B------:R-:W-:Y:S02]  /*0790*/  FSEL R17, -R15, -0.4999999701976776123, !P0 ;  /* 0xbeffffff0f117808 */ /* 0x000fe40004000100 */
[----:B------:R-:W-:Y:S01]  /*07a0*/  FSETP.GE.AND P0, PT, |R13|, 105615, PT ;  /* 0x47ce47800d00780b */ /* 0x000fe20003f06200 */
[----:B------:R-:W-:-:S02]  /*07b0*/  FFMA R5, R3, R0, RZ ;  /* 0x0000000003057223 */ /* 0x000fc400000000ff */
[----:B------:R-:W-:-:S04]  /*07c0*/  FFMA R4, R3, R4, R17 ;  /* 0x0000000403047223 */ /* 0x000fc80000000011 */
[----:B------:R-:W-:-:S04]  /*07d0*/  FFMA R20, R5, R4, R0 ;  /* 0x0000000405147223 */ /* 0x000fc80000000000 */
[----:B------:R-:W-:Y:S02]  /*07e0*/  @P1 FADD R20, RZ, -R20 ;  /* 0x80000014ff141221 */ /* 0x000fe40000000000 */
[----:B------:R-:W-:Y:S05]  /*07f0*/  @!P0 BRA `(.L_x_7) ;  /* 0x0000000000cc8947 */ /* 0x000fea0003800000 */
[----:B------:R-:W-:-:S13]  /*0800*/  FSETP.NEU.AND P0, PT, |R13|, +INF , PT ;  /* 0x7f8000000d00780b */ /* 0x000fda0003f0d200 */
[----:B------:R-:W-:Y:S01]  /*0810*/  @!P0 FMUL R21, RZ, R13 ;  /* 0x0000000dff158220 */ /* 0x000fe20000400000 */
[----:B------:R-:W-:Y:S01]  /*0820*/  @!P0 IMAD.MOV.U32 R22, RZ, RZ, RZ ;  /* 0x000000ffff168224 */ /* 0x000fe200078e00ff */
[----:B------:R-:W-:Y:S06]  /*0830*/  @!P0 BRA `(.L_x_7) ;  /* 0x0000000000bc8947 */ /* 0x000fec0003800000 */
[----:B------:R-:W0:Y:S01]  /*0840*/  LDC.64 R2, c[0x4][RZ] ;  /* 0x01000000ff027b82 */ /* 0x000e220000000a00 */
[----:B------:R-:W-:Y:S01]  /*0850*/  IMAD.SHL.U32 R4, R13, 0x100, RZ ;  /* 0x000001000d047824 */ /* 0x000fe200078e00ff */
[----:B------:R-:W-:Y:S01]  /*0860*/  UMOV UR4, URZ ;  /* 0x000000ff00047c82 */ /* 0x000fe20008000000 */
[----:B------:R-:W-:Y:S02]  /*0870*/  IMAD.MOV.U32 R0, RZ, RZ, RZ ;  /* 0x000000ffff007224 */ /* 0x000fe400078e00ff */
[----:B------:R-:W-:Y:S01]  /*0880*/  IMAD.MOV.U32 R21, RZ, RZ, RZ ;  /* 0x000000ffff157224 */ /* 0x000fe200078e00ff */
[----:B------:R-:W-:-:S07]  /*0890*/  LOP3.LUT R25, R4, 0x80000000, RZ, 0xfc, !PT ;  /* 0x8000000004197812 */ /* 0x000fce00078efcff */
.L_x_8:
[----:B0-----:R-:W-:-:S06]  /*08a0*/  IMAD.WIDE.U32 R4, R21, 0x4, R2 ;  /* 0x0000000415047825 */ /* 0x001fcc00078e0002 */
[----:B------:R-:W2:Y:S01]  /*08b0*/  LDG.E.CONSTANT R4, desc[UR6][R4.64] ;  /* 0x0000000604047981 */ /* 0x000ea2000c1e9900 */
[C---:B-1----:R-:W-:Y:S02]  /*08c0*/  IMAD R22, R21.reuse, 0x4, R1 ;  /* 0x0000000415167824 */ /* 0x042fe400078e0201 */
[----:B------:R-:W-:-:S05]  /*08d0*/  VIADD R21, R21, 0x1 ;  /* 0x0000000115157836 */ /* 0x000fca0000000000 */
[----:B------:R-:W-:Y:S01]  /*08e0*/  ISETP.NE.AND P0, PT, R21, 0x6, PT ;  /* 0x000000061500780c */ /* 0x000fe20003f05270 */
[----:B--2---:R-:W-:-:S03]  /*08f0*/  IMAD.WIDE.U32 R16, R4, R25, RZ ;  /* 0x0000001904107225 */ /* 0x004fc600078e00ff */
[----:B------:R-:W-:-:S04]  /*0900*/  IADD3 R23, P1, PT, R16, R0, RZ ;  /* 0x0000000010177210 */ /* 0x000fc80007f3e0ff */
[----:B------:R-:W-:Y:S01]  /*0910*/  IADD3.X R0, PT, PT, R17, UR4, RZ, P1, !PT ;  /* 0x0000000411007c10 */ /* 0x000fe20008ffe4ff */
[----:B------:R1:W-:Y:S04]  /*0920*/  STL [R22], R23 ;  /* 0x0000001716007387 */ /* 0x0003e80000100800 */
[----:B------:R-:W-:Y:S05]  /*0930*/  @P0 BRA `(.L_x_8) ;  /* 0xfffffffc00d80947 */ /* 0x000fea000383ffff */
        /* <DEDUP_REMOVED lines=12> */
[----:B------:R-:W-:Y:S01]  /*0a00*/  UMOV UR5, 0x3bf921fb ;  /* 0x3bf921fb00057882 */ /* 0x000fe20000000000 */
[----:B------:R-:W-:-:S02]  /*0a10*/  ISETP.GE.AND P1, PT, R13, RZ, PT ;  /* 0x000000ff0d00720c */ /* 0x000fc40003f26270 */
[-C--:B--2---:R-:W-:Y:S02]  /*0a20*/  @P0 SHF.L.W.U32.HI R4, R3, R5.reuse, R4 ;  /* 0x0000000503040219 */ /* 0x084fe40000010e04 */
[----:B---3--:R-:W-:-:S04]  /*0a30*/  @P0 SHF.L.W.U32.HI R3, R2, R5, R3 ;  /* 0x0000000502030219 */ /* 0x008fc80000010e03 */
[C---:B-1----:R-:W-:Y:S01]  /*0a40*/  SHF.L.W.U32.HI R22, R3.reuse, 0x2, R4 ;  /* 0x0000000203167819 */ /* 0x042fe20000010e04 */
[----:B------:R-:W-:-:S03]  /*0a50*/  IMAD.SHL.U32 R3, R3, 0x4, RZ ;  /* 0x0000000403037824 */ /* 0x000fc600078e00ff */
[----:B------:R-:W-:Y:S02]  /*0a60*/  SHF.R.S32.HI R5, RZ, 0x1f, R22 ;  /* 0x0000001fff057819 */ /* 0x000fe40000011416 */
[----:B------:R-:W-:Y:S02]  /*0a70*/  LOP3.LUT R13, R22, R13, RZ, 0x3c, !PT ;  /* 0x0000000d160d7212 */ /* 0x000fe400078e3cff */
[C---:B------:R-:W-:Y:S02]  /*0a80*/  LOP3.LUT R2, R5.reuse, R3, RZ, 0x3c, !PT ;  /* 0x0000000305027212 */ /* 0x040fe400078e3cff */
[----:B------:R-:W-:Y:S02]  /*0a90*/  LOP3.LUT R3, R5, R22, RZ, 0x3c, !PT ;  /* 0x0000001605037212 */ /* 0x000fe400078e3cff */
[----:B------:R-:W-:Y:S02]  /*0aa0*/  SHF.R.U32.HI R5, RZ, 0x1e, R4 ;  /* 0x0000001eff057819 */ /* 0x000fe40000011604 */
[----:B------:R-:W-:-:S02]  /*0ab0*/  ISETP.GE.AND P0, PT, R13, RZ, PT ;  /* 0x000000ff0d00720c */ /* 0x000fc40003f06270 */
[----:B------:R-:W1:Y:S01]  /*0ac0*/  I2F.F64.S64 R2, R2 ;  /* 0x0000000200027312 */ /* 0x000e620000301c00 */
[----:B------:R-:W-:-:S05]  /*0ad0*/  LEA.HI R22, R22, R5, RZ, 0x1 ;  /* 0x0000000516167211 */ /* 0x000fca00078f08ff */
[----:B0-----:R-:W-:-:S04]  /*0ae0*/  IMAD.MOV R0, RZ, RZ, -R22 ;  /* 0x000000ffff007224 */ /* 0x001fc800078e0a16 */
[----:B------:R-:W-:Y:S01]  /*0af0*/  @!P1 IMAD.MOV.U32 R22, RZ, RZ, R0 ;  /* 0x000000ffff169224 */ /* 0x000fe200078e0000 */
[----:B-1----:R-:W-:-:S10]  /*0b00*/  DMUL R16, R2, UR4 ;  /* 0x0000000402107c28 */ /* 0x002fd40008000000 */
[----:B------:R-:W0:Y:S02]  /*0b10*/  F2F.F32.F64 R16, R16 ;  /* 0x0000001000107310 */ /* 0x000e240000301000 */
[----:B0-----:R-:W-:-:S07]  /*0b20*/  FSEL R21, -R16, R16, !P0 ;  /* 0x0000001010157208 */ /* 0x001fce0004000100 */
.L_x_7:
[----:B------:R-:W-:Y:S05]  /*0b30*/  BSYNC.RECONVERGENT B0 ;  /* 0x0000000000007941 */ /* 0x000fea0003800200 */
.L_x_6:
[----:B------:R-:W-:Y:S01]  /*0b40*/  FMUL R2, R21, R21 ;  /* 0x0000001515027220 */ /* 0x000fe20000400000 */
[C---:B------:R-:W-:Y:S01]  /*0b50*/  LOP3.LUT R0, R22.reuse, 0x1, RZ, 0xc0, !PT ;  /* 0x0000000116007812 */ /* 0x040fe200078ec0ff */
[----:B------:R-:W0:Y:S01]  /*0b60*/  LDCU UR4, c[0x0][0x390] ;  /* 0x00007200ff0477ac */ /* 0x000e220008000800 */
[----:B------:R-:W-:Y:S01]  /*0b70*/  LOP3.LUT P1, RZ, R22, 0x2, RZ, 0xc0, !PT ;  /* 0x0000000216ff7812 */ /* 0x000fe2000782c0ff */
[----:B------:R-:W-:Y:S01]  /*0b80*/  FFMA R19, R2, R19, -0.0013887860113754868507 ;  /* 0xbab607ed02137423 */ /* 0x000fe20000000013 */
[----:B------:R-:W-:Y:S01]  /*0b90*/  ISETP.NE.U32.AND P0, PT, R0, 0x1, PT ;  /* 0x000000010000780c */ /* 0x000fe20003f05070 */
[----:B------:R-:W-:-:S03]  /*0ba0*/  VIADD R14, R14, 0x1 ;  /* 0x000000010e0e7836 */ /* 0x000fc60000000000 */
[----:B------:R-:W-:Y:S02]  /*0bb0*/  FSEL R3, R18, 0.041666727513074874878, P0 ;  /* 0x3d2aaabb12037808 */ /* 0x000fe40000000000 */
[----:B------:R-:W-:Y:S02]  /*0bc0*/  FSEL R19, R19, -0.00019574658654164522886, !P0 ;  /* 0xb94d415313137808 */ /* 0x000fe40004000000 */
[----:B------:R-:W-:Y:S02]  /*0bd0*/  FSEL R4, -R15, -0.4999999701976776123, P0 ;  /* 0xbeffffff0f047808 */ /* 0x000fe40000000100 */
[----:B------:R-:W-:Y:S01]  /*0be0*/  FSEL R0, R21, 1, P0 ;  /* 0x3f80000015007808 */ /* 0x000fe20000000000 */
[----:B------:R-:W-:-:S04]  /*0bf0*/  FFMA R3, R2, R19, R3 ;  /* 0x0000001302037223 */ /* 0x000fc80000000003 */
[C---:B------:R-:W-:Y:S01]  /*0c00*/  FFMA R4, R2.reuse, R3, R4 ;  /* 0x0000000302047223 */ /* 0x040fe20000000004 */
[----:B------:R-:W-:Y:S01]  /*0c10*/  FFMA R3, R2, R0, RZ ;  /* 0x0000000002037223 */ /* 0x000fe200000000ff */
[----:B0-----:R-:W-:-:S03]  /*0c20*/  ISETP.NE.AND P0, PT, R14, UR4, PT ;  /* 0x000000040e007c0c */ /* 0x001fc6000bf05270 */
[----:B------:R-:W-:-:S04]  /*0c30*/  FFMA R0, R3, R4, R0 ;  /* 0x0000000403007223 */ /* 0x000fc80000000000 */
[----:B------:R-:W-:-:S04]  /*0c40*/  @P1 FADD R0, RZ, -R0 ;  /* 0x80000000ff001221 */ /* 0x000fc80000000000 */
[-C--:B-----5:R-:W-:Y:S01]  /*0c50*/  FMUL R2, R12, R0.reuse ;  /* 0x000000000c027220 */ /* 0x0a0fe20000400000 */
[----:B------:R-:W-:-:S03]  /*0c60*/  FMUL R3, R11, R0 ;  /* 0x000000000b037220 */ /* 0x000fc60000400000 */
[-C--:B------:R-:W-:Y:S01]  /*0c70*/  FFMA R2, R11, R20.reuse, -R2 ;  /* 0x000000140b027223 */ /* 0x080fe20000000802 */
[----:B------:R-:W-:-:S03]  /*0c80*/  FFMA R3, R12, R20, R3 ;  /* 0x000000140c037223 */ /* 0x000fc60000000003 */
[----:B------:R-:W-:Y:S01]  /*0c90*/  FADD R7, R2, R7 ;  /* 0x0000000702077221 */ /* 0x000fe20000000000 */
[----:B------:R-:W-:Y:S01]  /*0ca0*/  FADD R8, R3, R8 ;  /* 0x0000000803087221 */ /* 0x000fe20000000000 */
[----:B------:R-:W-:Y:S06]  /*0cb0*/  @P0 BRA `(.L_x_9) ;  /* 0xfffffff400200947 */ /* 0x000fec000383ffff */
.L_x_0:
[----:B------:R-:W1:Y:S01]  /*0cc0*/  LDC.64 R2, c[0x0][0x388] ;  /* 0x0000e200ff027b82 */ /* 0x000e620000000a00 */
[----:B------:R-:W-:-:S04]  /*0cd0*/  IMAD.SHL.U32 R5, R6, 0x2, RZ ;  /* 0x0000000206057824 */ /* 0x000fc800078e00ff */
[----:B-1----:R-:W-:-:S05]  /*0ce0*/  IMAD.WIDE R2, R5, 0x4, R2 ;  /* 0x0000000405027825 */ /* 0x002fca00078e0202 */
[----:B0-----:R-:W-:Y:S04]  /*0cf0*/  STG.E desc[UR6][R2.64], R7 ;  /* 0x0000000702007986 */ /* 0x001fe8000c101906 */
[----:B------:R-:W-:Y:S01]  /*0d00*/  STG.E desc[UR6][R2.64+0x4], R8 ;  /* 0x0000040802007986 */ /* 0x000fe2000c101906 */
[----:B------:R-:W-:Y:S05]  /*0d10*/  EXIT ;  /* 0x000000000000794d */ /* 0x000fea0003800000 */
        .weak           $__internal_0_$__cuda_sm3x_div_rn_noftz_f32_slowpath
        .type           $__internal_0_$__cuda_sm3x_div_rn_noftz_f32_slowpath,@function
        .size           $__internal_0_$__cuda_sm3x_div_rn_noftz_f32_slowpath,(.L_x_22 - $__internal_0_$__cuda_sm3x_div_rn_noftz_f32_slowpath)
$__internal_0_$__cuda_sm3x_div_rn_noftz_f32_slowpath:
[--C-:B------:R-:W-:Y:S01]  /*0d20*/  SHF.R.U32.HI R4, RZ, 0x17, R9.reuse ;  /* 0x00000017ff047819 */ /* 0x100fe20000011609 */
[----:B------:R-:W-:Y:S01]  /*0d30*/  BSSY.RECONVERGENT B1, `(.L_x_10) ;  /* 0x0000064000017945 */ /* 0x000fe20003800200 */
[--C-:B------:R-:W-:Y:S01]  /*0d40*/  SHF.R.U32.HI R3, RZ, 0x17, R0.reuse ;  /* 0x00000017ff037819 */ /* 0x100fe20000011600 */
[----:B------:R-:W-:Y:S01]  /*0d50*/  IMAD.MOV.U32 R5, RZ, RZ, R0 ;  /* 0x000000ffff057224 */ /* 0x000fe200078e0000 */
[----:B------:R-:W-:Y:S01]  /*0d60*/  LOP3.LUT R4, R4, 0xff, RZ, 0xc0, !PT ;  /* 0x000000ff04047812 */ /* 0x000fe200078ec0ff */
[----:B------:R-:W-:Y:S01]  /*0d70*/  IMAD.MOV.U32 R16, RZ, RZ, R9 ;  /* 0x000000ffff107224 */ /* 0x000fe200078e0009 */
[----:B------:R-:W-:-:S03]  /*0d80*/  LOP3.LUT R18, R3, 0xff, RZ, 0xc0, !PT ;  /* 0x000000ff03127812 */ /* 0x000fc600078ec0ff */
[----:B------:R-:W-:Y:S02]  /*0d90*/  VIADD R13, R4, 0xffffffff ;  /* 0xffffffff040d7836 */ /* 0x000fe40000000000 */
[----:B------:R-:W-:-:S03]  /*0da0*/  VIADD R15, R18, 0xffffffff ;  /* 0xffffffff120f7836 */ /* 0x000fc60000000000 */
[----:B------:R-:W-:-:S04]  /*0db0*/  ISETP.GT.U32.AND P0, PT, R13, 0xfd, PT ;  /* 0x000000fd0d00780c */ /* 0x000fc80003f04070 */
[----:B------:R-:W-:-:S13]  /*0dc0*/  ISETP.GT.U32.OR P0, PT, R15, 0xfd, P0 ;  /* 0x000000fd0f00780c */ /* 0x000fda0000704470 */
[----:B------:R-:W-:Y:S01]  /*0dd0*/  @!P0 IMAD.MOV.U32 R3, RZ, RZ, RZ ;  /* 0x000000ffff038224 */ /* 0x000fe200078e00ff */
[----:B------:R-:W-:Y:S06]  /*0de0*/  @!P0 BRA `(.L_x_11) ;  /* 0x00000000005c8947 */ /* 0x000fec0003800000 */
[----:B------:R-:W-:Y:S02]  /*0df0*/  FSETP.GTU.FTZ.AND P1, PT, |R9|, +INF , PT ;  /* 0x7f8000000900780b */ /* 0x000fe40003f3c200 */
[----:B------:R-:W-:-:S04]  /*0e00*/  FSETP.GTU.FTZ.AND P0, PT, |R0|, +INF , PT ;  /* 0x7f8000000000780b */ /* 0x000fc80003f1c200 */
[----:B------:R-:W-:-:S13]  /*0e10*/  PLOP3.LUT P0, PT, P0, P1, PT, 0xf8, 0x8f ;  /* 0x00000000008f781c */ /* 0x000fda0000703f70 */
[----:B------:R-:W-:Y:S05]  /*0e20*/  @P0 BRA `(.L_x_12) ;  /* 0x00000004004c0947 */ /* 0x000fea0003800000 */
[----:B------:R-:W-:-:S13]  /*0e30*/  LOP3.LUT P0, RZ, R16, 0x7fffffff, R5, 0xc8, !PT ;  /* 0x7fffffff10ff7812 */ /* 0x000fda000780c805 */
[----:B------:R-:W-:Y:S05]  /*0e40*/  @!P0 BRA `(.L_x_13) ;  /* 0x00000004003c8947 */ /* 0x000fea0003800000 */
[C---:B------:R-:W-:Y:S02]  /*0e50*/  FSETP.NEU.FTZ.AND P2, PT, |R0|.reuse, +INF , PT ;  /* 0x7f8000000000780b */ /* 0x040fe40003f5d200 */
[----:B------:R-:W-:Y:S02]  /*0e60*/  FSETP.NEU.FTZ.AND P1, PT, |R9|, +INF , PT ;  /* 0x7f8000000900780b */ /* 0x000fe40003f3d200 */
[----:B------:R-:W-:-:S11]  /*0e70*/  FSETP.NEU.FTZ.AND P0, PT, |R0|, +INF , PT ;  /* 0x7f8000000000780b */ /* 0x000fd60003f1d200 */
[----:B------:R-:W-:Y:S05]  /*0e80*/  @!P1 BRA !P2, `(.L_x_13) ;  /* 0x00000004002c9947 */ /* 0x000fea0005000000 */
[----:B------:R-:W-:-:S04]  /*0e90*/  LOP3.LUT P2, RZ, R5, 0x7fffffff, RZ, 0xc0, !PT ;  /* 0x7fffffff05ff7812 */ /* 0x000fc8000784c0ff */
[----:B------:R-:W-:-:S13]  /*0ea0*/  PLOP3.LUT P1, PT, P1, P2, PT, 0x2f, 0xf2 ;  /* 0x0000000000f2781c */ /* 0x000fda0000f24577 */
[----:B------:R-:W-:Y:S05]  /*0eb0*/  @P1 BRA `(.L_x_14) ;  /* 0x0000000400181947 */ /* 0x000fea0003800000 */
[----:B------:R-:W-:-:S04]  /*0ec0*/  LOP3.LUT P1, RZ, R16, 0x7fffffff, RZ, 0xc0, !PT ;  /* 0x7fffffff10ff7812 */ /* 0x000fc8000782c0ff */
[----:B------:R-:W-:-:S13]  /*0ed0*/  PLOP3.LUT P0, PT, P0, P1, PT, 0x2f, 0xf2 ;  /* 0x0000000000f2781c */ /* 0x000fda0000702577 */
[----:B------:R-:W-:Y:S05]  /*0ee0*/  @P0 BRA `(.L_x_15) ;  /* 0x0000000400000947 */ /* 0x000fea0003800000 */
[----:B------:R-:W-:Y:S02]  /*0ef0*/  ISETP.GE.AND P0, PT, R15, RZ, PT ;  /* 0x000000ff0f00720c */ /* 0x000fe40003f06270 */
[----:B------:R-:W-:-:S11]  /*0f00*/  ISETP.GE.AND P1, PT, R13, RZ, PT ;  /* 0x000000ff0d00720c */ /* 0x000fd60003f26270 */
[----:B------:R-:W-:Y:S02]  /*0f10*/  @P0 IMAD.MOV.U32 R3, RZ, RZ, RZ ;  /* 0x000000ffff030224 */ /* 0x000fe400078e00ff */
[----:B------:R-:W-:Y:S01]  /*0f20*/  @!P0 FFMA R5, R0, 1.84467440737095516160e+19, RZ ;  /* 0x5f80000000058823 */ /* 0x000fe200000000ff */
[----:B------:R-:W-:Y:S02]  /*0f30*/  @!P0 IMAD.MOV.U32 R3, RZ, RZ, -0x40 ;  /* 0xffffffc0ff038424 */ /* 0x000fe400078e00ff */
[----:B------:R-:W-:Y:S02]  /*0f40*/  @!P1 FFMA R16, R9, 1.84467440737095516160e+19, RZ ;  /* 0x5f80000009109823 */ /* 0x000fe400000000ff */
[----:B------:R-:W-:-:S07]  /*0f50*/  @!P1 VIADD R3, R3, 0x40 ;  /* 0x0000004003039836 */ /* 0x000fce0000000000 */
.L_x_11:
[----:B------:R-:W-:Y:S01]  /*0f60*/  LEA R13, R4, 0xc0800000, 0x17 ;  /* 0xc0800000040d7811 */ /* 0x000fe200078eb8ff */
[----:B------:R-:W-:Y:S04]  /*0f70*/  BSSY.RECONVERGENT B2, `(.L_x_16) ;  /* 0x0000036000027945 */ /* 0x000fe80003800200 */
[----:B------:R-:W-:Y:S02]  /*0f80*/  IMAD.IADD R15, R16, 0x1, -R13 ;  /* 0x00000001100f7824 */ /* 0x000fe400078e0a0d */
[----:B------:R-:W-:Y:S02]  /*0f90*/  VIADD R13, R18, 0xffffff81 ;  /* 0xffffff81120d7836 */ /* 0x000fe40000000000 */
[----:B------:R-:W0:Y:S01]  /*0fa0*/  MUFU.RCP R16, R15 ;  /* 0x0000000f00107308 */ /* 0x000e220000001000 */
[----:B------:R-:W-:Y:S01]  /*0fb0*/  FADD.FTZ R17, -R15, -RZ ;  /* 0x800000ff0f117221 */ /* 0x000fe20000010100 */
[----:B------:R-:W-:-:S03]  /*0fc0*/  IMAD R0, R13, -0x800000, R5 ;  /* 0xff8000000d007824 */ /* 0x000fc600078e0205 */
[----:B0-----:R-:W-:-:S04]  /*0fd0*/  FFMA R19, R16, R17, 1 ;  /* 0x3f80000010137423 */ /* 0x001fc80000000011 */
[----:B------:R-:W-:-:S04]  /*0fe0*/  FFMA R18, R16, R19, R16 ;  /* 0x0000001310127223 */ /* 0x000fc80000000010 */
[----:B------:R-:W-:-:S04]  /*0ff0*/  FFMA R5, R0, R18, RZ ;  /* 0x0000001200057223 */ /* 0x000fc800000000ff */
[----:B------:R-:W-:-:S04]  /*1000*/  FFMA R16, R17, R5, R0 ;  /* 0x0000000511107223 */ /* 0x000fc80000000000 */
[----:B------:R-:W-:Y:S01]  /*1010*/  FFMA R19, R18, R16, R5 ;  /* 0x0000001012137223 */ /* 0x000fe20000000005 */
[----:B------:R-:W-:-:S03]  /*1020*/  IADD3 R16, PT, PT, R13, 0x7f, -R4 ;  /* 0x0000007f0d107810 */ /* 0x000fc60007ffe804 */
[----:B------:R-:W-:Y:S02]  /*1030*/  FFMA R20, R17, R19, R0 ;  /* 0x0000001311147223 */ /* 0x000fe40000000000 */
[----:B------:R-:W-:Y:S02]  /*1040*/  IMAD.IADD R3, R16, 0x1, R3 ;  /* 0x0000000110037824 */ /* 0x000fe400078e0203 */
[----:B------:R-:W-:-:S05]  /*1050*/  FFMA R0, R18, R20, R19 ;  /* 0x0000001412007223 */ /* 0x000fca0000000013 */
[----:B------:R-:W-:-:S04]  /*1060*/  SHF.R.U32.HI R4, RZ, 0x17, R0 ;  /* 0x00000017ff047819 */ /* 0x000fc80000011600 */
[----:B------:R-:W-:-:S05]  /*1070*/  LOP3.LUT R4, R4, 0xff, RZ, 0xc0, !PT ;  /* 0x000000ff04047812 */ /* 0x000fca00078ec0ff */
[----:B------:R-:W-:-:S04]  /*1080*/  IMAD.IADD R13, R4, 0x1, R3 ;  /* 0x00000001040d7824 */ /* 0x000fc800078e0203 */
[----:B------:R-:W-:-:S05]  /*1090*/  VIADD R4, R13, 0xffffffff ;  /* 0xffffffff0d047836 */ /* 0x000fca0000000000 */
[----:B------:R-:W-:-:S13]  /*10a0*/  ISETP.GE.U32.AND P0, PT, R4, 0xfe, PT ;  /* 0x000000fe0400780c */ /* 0x000fda0003f06070 */
[----:B------:R-:W-:Y:S05]  /*10b0*/  @!P0 BRA `(.L_x_17) ;  /* 0x0000000000808947 */ /* 0x000fea0003800000 */
[----:B------:R-:W-:-:S13]  /*10c0*/  ISETP.GT.AND P0, PT, R13, 0xfe, PT ;  /* 0x000000fe0d00780c */ /* 0x000fda0003f04270 */
[----:B------:R-:W-:Y:S05]  /*10d0*/  @P0 BRA `(.L_x_18) ;  /* 0x00000000006c0947 */ /* 0x000fea0003800000 */
[----:B------:R-:W-:-:S13]  /*10e0*/  ISETP.GE.AND P0, PT, R13, 0x1, PT ;  /* 0x000000010d00780c */ /* 0x000fda0003f06270 */
[----:B------:R-:W-:Y:S05]  /*10f0*/  @P0 BRA `(.L_x_19) ;  /* 0x0000000000740947 */ /* 0x000fea0003800000 */
[----:B------:R-:W-:Y:S02]  /*1100*/  ISETP.GE.AND P0, PT, R13, -0x18, PT ;  /* 0xffffffe80d00780c */ /* 0x000fe40003f06270 */
[----:B------:R-:W-:-:S11]  /*1110*/  LOP3.LUT R0, R0, 0x80000000, RZ, 0xc0, !PT ;  /* 0x8000000000007812 */ /* 0x000fd600078ec0ff */
[----:B------:R-:W-:Y:S05]  /*1120*/  @!P0 BRA `(.L_x_19) ;  /* 0x0000000000688947 */ /* 0x000fea0003800000 */
[CCC-:B------:R-:W-:Y:S01]  /*1130*/  FFMA.RZ R3, R18.reuse, R20.reuse, R19.reuse ;  /* 0x0000001412037223 */ /* 0x1c0fe2000000c013 */
[C---:B------:R-:W-:Y:S02]  /*1140*/  VIADD R16, R13.reuse, 0x20 ;  /* 0x000000200d107836 */ /* 0x040fe40000000000 */
[CCC-:B------:R-:W-:Y:S01]  /*1150*/  FFMA.RM R4, R18.reuse, R20.reuse, R19.reuse ;  /* 0x0000001412047223 */ /* 0x1c0fe20000004013 */
[----:B------:R-:W-:Y:S02]  /*1160*/  ISETP.NE.AND P2, PT, R13, RZ, PT ;  /* 0x000000ff0d00720c */ /* 0x000fe40003f45270 */
[----:B------:R-:W-:Y:S01]  /*1170*/  LOP3.LUT R5, R3, 0x7fffff, RZ, 0xc0, !PT ;  /* 0x007fffff03057812 */ /* 0x000fe200078ec0ff */
[----:B------:R-:W-:Y:S01]  /*1180*/  FFMA.RP R3, R18, R20, R19 ;  /* 0x0000001412037223 */ /* 0x000fe20000008013 */
[----:B------:R-:W-:Y:S01]  /*1190*/  ISETP.NE.AND P1, PT, R13, RZ, PT ;  /* 0x000000ff0d00720c */ /* 0x000fe20003f25270 */
[----:B------:R-:W-:Y:S01]  /*11a0*/  IMAD.MOV R13, RZ, RZ, -R13 ;  /* 0x000000ffff0d7224 */ /* 0x000fe200078e0a0d */
[----:B------:R-:W-:-:S02]  /*11b0*/  LOP3.LUT R5, R5, 0x800000, RZ, 0xfc, !PT ;  /* 0x0080000005057812 */ /* 0x000fc400078efcff */
[----:B------:R-:W-:Y:S02]  /*11c0*/  FSETP.NEU.FTZ.AND P0, PT, R3, R4, PT ;  /* 0x000000040300720b */ /* 0x000fe40003f1d000 */
[----:B------:R-:W-:Y:S02]  /*11d0*/  SHF.L.U32 R16, R5, R16, RZ ;  /* 0x0000001005107219 */ /* 0x000fe400000006ff */
[----:B------:R-:W-:Y:S02]  /*11e0*/  SEL R4, R13, RZ, P2 ;  /* 0x000000ff0d047207 */ /* 0x000fe40001000000 */
[----:B------:R-:W-:Y:S02]  /*11f0*/  ISETP.NE.AND P1, PT, R16, RZ, P1 ;  /* 0x000000ff1000720c */ /* 0x000fe40000f25270 */
[----:B------:R-:W-:Y:S02]  /*1200*/  SHF.R.U32.HI R4, RZ, R4, R5 ;  /* 0x00000004ff047219 */ /* 0x000fe40000011605 */
[----:B------:R-:W-:-:S02]  /*1210*/  PLOP3.LUT P0, PT, P0, P1, PT, 0xf8, 0x8f ;  /* 0x00000000008f781c */ /* 0x000fc40000703f70 */
[----:B------:R-:W-:Y:S02]  /*1220*/  SHF.R.U32.HI R16, RZ, 0x1, R4 ;  /* 0x00000001ff107819 */ /* 0x000fe40000011604 */
[----:B------:R-:W-:-:S04]  /*1230*/  SEL R3, RZ, 0x1, !P0 ;  /* 0x00000001ff037807 */ /* 0x000fc80004000000 */
[----:B------:R-:W-:-:S04]  /*1240*/  LOP3.LUT R3, R3, 0x1, R16, 0xf8, !PT ;  /* 0x0000000103037812 */ /* 0x000fc800078ef810 */
[----:B------:R-:W-:-:S05]  /*1250*/  LOP3.LUT R3, R3, R4, RZ, 0xc0, !PT ;  /* 0x0000000403037212 */ /* 0x000fca00078ec0ff */
[----:B------:R-:W-:-:S05]  /*1260*/  IMAD.IADD R3, R16, 0x1, R3 ;  /* 0x0000000110037824 */ /* 0x000fca00078e0203 */
[----:B------:R-:W-:Y:S01]  /*1270*/  LOP3.LUT R0, R3, R0, RZ, 0xfc, !PT ;  /* 0x0000000003007212 */ /* 0x000fe200078efcff */
[----:B------:R-:W-:Y:S06]  /*1280*/  BRA `(.L_x_19) ;  /* 0x0000000000107947 */ /* 0x000fec0003800000 */
.L_x_18:
[----:B------:R-:W-:-:S04]  /*1290*/  LOP3.LUT R0, R0, 0x80000000, RZ, 0xc0, !PT ;  /* 0x8000000000007812 */ /* 0x000fc800078ec0ff */
[----:B------:R-:W-:Y:S01]  /*12a0*/  LOP3.LUT R0, R0, 0x7f800000, RZ, 0xfc, !PT ;  /* 0x7f80000000007812 */ /* 0x000fe200078efcff */
[----:B------:R-:W-:Y:S06]  /*12b0*/  BRA `(.L_x_19) ;  /* 0x0000000000047947 */ /* 0x000fec0003800000 */
.L_x_17:
[----:B------:R-:W-:-:S07]  /*12c0*/  IMAD R0, R3, 0x800000, R0 ;  /* 0x0080000003007824 */ /* 0x000fce00078e0200 */
.L_x_19:
[----:B------:R-:W-:Y:S05]  /*12d0*/  BSYNC.RECONVERGENT B2 ;  /* 0x0000000000027941 */ /* 0x000fea0003800200 */
.L_x_16:
[----:B------:R-:W-:Y:S05]  /*12e0*/  BRA `(.L_x_20) ;  /* 0x0000000000207947 */ /* 0x000fea0003800000 */
.L_x_15:
[----:B------:R-:W-:-:S04]  /*12f0*/  LOP3.LUT R0, R16, 0x80000000, R5, 0x48, !PT ;  /* 0x8000000010007812 */ /* 0x000fc800078e4805 */
[----:B------:R-:W-:Y:S01]  /*1300*/  LOP3.LUT R0, R0, 0x7f800000, RZ, 0xfc, !PT ;  /* 0x7f80000000007812 */ /* 0x000fe200078efcff */
[----:B------:R-:W-:Y:S06]  /*1310*/  BRA `(.L_x_20) ;  /* 0x0000000000147947 */ /* 0x000fec0003800000 */
.L_x_14:
[----:B------:R-:W-:Y:S01]  /*1320*/  LOP3.LUT R0, R16, 0x80000000, R5, 0x48, !PT ;  /* 0x8000000010007812 */ /* 0x000fe200078e4805 */
[----:B------:R-:W-:Y:S06]  /*1330*/  BRA `(.L_x_20) ;  /* 0x00000000000c7947 */ /* 0x000fec0003800000 */
.L_x_13:
[----:B------:R-:W0:Y:S01]  /*1340*/  MUFU.RSQ R0, -QNAN ;  /* 0xffc0000000007908 */ /* 0x000e220000001400 */
[----:B------:R-:W-:Y:S05]  /*1350*/  BRA `(.L_x_20) ;  /* 0x0000000000047947 */ /* 0x000fea0003800000 */
.L_x_12:
[----:B------:R-:W-:-:S07]  /*1360*/  FADD.FTZ R0, R0, R9 ;  /* 0x0000000900007221 */ /* 0x000fce0000010000 */
.L_x_20:
[----:B------:R-:W-:Y:S05]  /*1370*/  BSYNC.RECONVERGENT B1 ;  /* 0x0000000000017941 */ /* 0x000fea0003800200 */
.L_x_10:
[----:B------:R-:W-:-:S04]  /*1380*/  IMAD.MOV.U32 R3, RZ, RZ, 0x0 ;  /* 0x00000000ff037424 */ /* 0x000fc800078e00ff */
[----:B0-----:R-:W-:Y:S05]  /*1390*/  RET.REL.NODEC R2 `(_Z9FFTKernelPKfPfi) ;  /* 0xffffffec02187950 */ /* 0x001fea0003c3ffff */
.L_x_21:
[----:B------:R-:W-:-:S00]  /*13a0*/  BRA `(.L_x_21) ;  /* 0xfffffffc00fc7947 */ /* 0x000fc0000383ffff */
[----:B------:R-:W-:-:S00]  /*13b0*/  NOP ;  /* 0x0000000000007918 */ /* 0x000fc00000000000 */
        /* <DEDUP_REMOVED lines=12> */
.L_x_22:


//--------------------- .nv.global.init           --------------------------
	.section	.nv.global.init,"aw",@progbits
	.align	4
.nv.global.init:
	.type		__cudart_i2opi_f,@object
	.size		__cudart_i2opi_f,(.L_0 - __cudart_i2opi_f)
__cudart_i2opi_f:
        /*0000*/ 	.byte	0x41, 0x90, 0x43, 0x3c, 0x99, 0x95, 0x62, 0xdb, 0xc0, 0xdd, 0x34, 0xf5, 0xd1, 0x57, 0x27, 0xfc
        /*0010*/ 	.byte	0x29, 0x15, 0x44, 0x4e, 0x6e, 0x83, 0xf9, 0xa2
.L_0:


//--------------------- .nv.shared.reserved.0     --------------------------
	.section	.nv.shared.reserved.0,"aw",@nobits
	.weak		__nv_reservedSMEM_offset_0_alias
	.size		__nv_reservedSMEM_offset_0_alias, 0, 64
	.other		__nv_reservedSMEM_offset_0_alias,@"STO_CUDA_RESERVED_SHARED STV_DEFAULT"
__nv_reservedSMEM_offset_0_alias:
	.zero		0
	.zero		64


//--------------------- .nv.constant0._Z9FFTKernelPKfPfi --------------------------
	.section	.nv.constant0._Z9FFTKernelPKfPfi,"a",@progbits
	.sectionflags	@""
	.align	4
.nv.constant0._Z9FFTKernelPKfPfi:
	.zero		916


//--------------------- SYMBOLS --------------------------

	.type		.nv.reservedSmem.offset0,@object
	.size		.nv.reservedSmem.offset0,0x4
